	.headerflags	@"EF_CUDA_TEXMODE_UNIFIED EF_CUDA_64BIT_ADDRESS EF_CUDA_ACCELERATORS EF_CUDA_SM90 EF_CUDA_VIRTUAL_SM(EF_CUDA_SM90)"
	.elftype	@"ET_EXEC"


//--------------------- .nv.info                  --------------------------
	.section	.nv.info,"",@"SHT_CUDA_INFO"
	.align	4


	//----- nvinfo : EIATTR_REGCOUNT
	.align		4
        /*0000*/ 	.byte	0x04, 0x2f
        /*0002*/ 	.short	(.L_1 - .L_0)
	.align		4
.L_0:
        /*0004*/ 	.word	index@(triton_poi_fused__adaptive_avg_pool2d_10)
        /*0008*/ 	.word	0x0000001d


	//----- nvinfo : EIATTR_MIN_STACK_SIZE
	.align		4
.L_1:
        /*000c*/ 	.byte	0x04, 0x12
        /*000e*/ 	.short	(.L_3 - .L_2)
	.align		4
.L_2:
        /*0010*/ 	.word	index@(triton_poi_fused__adaptive_avg_pool2d_10)
        /*0014*/ 	.word	0x00000000


	//----- nvinfo : EIATTR_FRAME_SIZE
	.align		4
.L_3:
        /*0018*/ 	.byte	0x04, 0x11
        /*001a*/ 	.short	(.L_5 - .L_4)
	.align		4
.L_4:
        /*001c*/ 	.word	index@(triton_poi_fused__adaptive_avg_pool2d_10)
        /*0020*/ 	.word	0x00000000


	//----- nvinfo : EIATTR_MIN_STACK_SIZE
	.align		4
.L_5:
        /*0024*/ 	.byte	0x04, 0x12
        /*0026*/ 	.short	(.L_7 - .L_6)
	.align		4
.L_6:
        /*0028*/ 	.word	index@(triton_poi_fused__adaptive_avg_pool2d_10)
        /*002c*/ 	.word	0x00000000
.L_7:


//--------------------- .nv.info.triton_poi_fused__adaptive_avg_pool2d_10 --------------------------
	.section	.nv.info.triton_poi_fused__adaptive_avg_pool2d_10,"",@"SHT_CUDA_INFO"
	.sectionflags	@""
	.align	4


	//----- nvinfo : EIATTR_CUDA_API_VERSION
	.align		4
        /*0000*/ 	.byte	0x04, 0x37
        /*0002*/ 	.short	(.L_9 - .L_8)
.L_8:
        /*0004*/ 	.word	0x0000007c


	//----- nvinfo : EIATTR_KPARAM_INFO
	.align		4
.L_9:
        /*0008*/ 	.byte	0x04, 0x17
        /*000a*/ 	.short	(.L_11 - .L_10)
.L_10:
        /*000c*/ 	.word	0x00000000
        /*0010*/ 	.short	0x0002
        /*0012*/ 	.short	0x0010
        /*0014*/ 	.byte	0x00, 0xf0, 0x11, 0x00


	//----- nvinfo : EIATTR_KPARAM_INFO
	.align		4
.L_11:
        /*0018*/ 	.byte	0x04, 0x17
        /*001a*/ 	.short	(.L_13 - .L_12)
.L_12:
        /*001c*/ 	.word	0x00000000
        /*0020*/ 	.short	0x0001
        /*0022*/ 	.short	0x0008
        /*0024*/ 	.byte	0x00, 0xf4, 0x21, 0x00


	//----- nvinfo : EIATTR_KPARAM_INFO
	.align		4
.L_13:
        /*0028*/ 	.byte	0x04, 0x17
        /*002a*/ 	.short	(.L_15 - .L_14)
.L_14:
        /*002c*/ 	.word	0x00000000
        /*0030*/ 	.short	0x0000
        /*0032*/ 	.short	0x0000
        /*0034*/ 	.byte	0x00, 0xf4, 0x21, 0x00


	//----- nvinfo : EIATTR_SPARSE_MMA_MASK
	.align		4
.L_15:
        /*0038*/ 	.byte	0x03, 0x50
        /*003a*/ 	.short	0x0000


	//----- nvinfo : EIATTR_MAXREG_COUNT
	.align		4
        /*003c*/ 	.byte	0x03, 0x1b
        /*003e*/ 	.short	0x00ff


	//----- nvinfo : EIATTR_EXIT_INSTR_OFFSETS
	.align		4
        /*0040*/ 	.byte	0x04, 0x1c
        /*0042*/ 	.short	(.L_17 - .L_16)


	//   ....[0]....
.L_16:
        /*0044*/ 	.word	0x00000ee0


	//   ....[1]....
        /*0048*/ 	.word	0x00000f00


	//----- nvinfo : EIATTR_REQNTID
	.align		4
.L_17:
        /*004c*/ 	.byte	0x04, 0x10
        /*004e*/ 	.short	(.L_19 - .L_18)
.L_18:
        /*0050*/ 	.word	0x00000080
        /*0054*/ 	.word	0x00000001
        /*0058*/ 	.word	0x00000001


	//----- nvinfo : EIATTR_CBANK_PARAM_SIZE
	.align		4
.L_19:
        /*005c*/ 	.byte	0x03, 0x19
        /*005e*/ 	.short	0x0014


	//----- nvinfo : EIATTR_PARAM_CBANK
	.align		4
        /*0060*/ 	.byte	0x04, 0x0a
        /*0062*/ 	.short	(.L_21 - .L_20)
	.align		4
.L_20:
        /*0064*/ 	.word	index@(.nv.constant0.triton_poi_fused__adaptive_avg_pool2d_10)
        /*0068*/ 	.short	0x0210
        /*006a*/ 	.short	0x0014


	//----- nvinfo : EIATTR_SW_WAR
	.align		4
.L_21:
        /*006c*/ 	.byte	0x04, 0x36
        /*006e*/ 	.short	(.L_23 - .L_22)
.L_22:
        /*0070*/ 	.word	0x00000008
.L_23:


//--------------------- .nv.callgraph             --------------------------
	.section	.nv.callgraph,"",@"SHT_CUDA_CALLGRAPH"
	.align	4
	.sectionentsize	8
	.align		4
        /*0000*/ 	.word	0x00000000
	.align		4
        /*0004*/ 	.word	0xffffffff
	.align		4
        /*0008*/ 	.word	0x00000000
	.align		4
        /*000c*/ 	.word	0xfffffffe
	.align		4
        /*0010*/ 	.word	0x00000000
	.align		4
        /*0014*/ 	.word	0xfffffffd
	.align		4
        /*0018*/ 	.word	0x00000000
	.align		4
        /*001c*/ 	.word	0xfffffffc


//--------------------- .text.triton_poi_fused__adaptive_avg_pool2d_10 --------------------------
	.section	.text.triton_poi_fused__adaptive_avg_pool2d_10,"ax",@progbits
	.align	128
        .global         triton_poi_fused__adaptive_avg_pool2d_10
        .type           triton_poi_fused__adaptive_avg_pool2d_10,@function
        .size           triton_poi_fused__adaptive_avg_pool2d_10,(.L_x_1 - triton_poi_fused__adaptive_avg_pool2d_10)
        .other          triton_poi_fused__adaptive_avg_pool2d_10,@"STO_CUDA_ENTRY STV_DEFAULT"
triton_poi_fused__adaptive_avg_pool2d_10:
.text.triton_poi_fused__adaptive_avg_pool2d_10:
[----:B------:R-:W0:Y:S02]  /*0000*/  LDC R1, c[0x0][0x28] ;  /* 0x00000a00ff017b82 */ /* 0x000e240000000800 */
[----:B------:R-:W1:Y:S01]  /*0010*/  S2R R0, SR_TID.X ;  /* 0x0000000000007919 */ /* 0x000e620000002100 */
[----:B------:R-:W-:Y:S01]  /*0020*/  ULDC.64 UR6, c[0x0][0x210] ;  /* 0x0000840000067ab9 */ /* 0x000fe20000000a00 */
[----:B------:R-:W-:Y:S01]  /*0030*/  ULDC.64 UR4, c[0x0][0x208] ;  /* 0x0000820000047ab9 */ /* 0x000fe20000000a00 */
[----:B------:R-:W2:Y:S01]  /*0040*/  S2R R3, SR_CTAID.X ;  /* 0x0000000000037919 */ /* 0x000ea20000002500 */
[----:B-1----:R-:W-:-:S05]  /*0050*/  IMAD.SHL.U32 R0, R0, 0x2, RZ ;  /* 0x0000000200007824 */ /* 0x002fca00078e00ff */
[----:B------:R-:W-:-:S05]  /*0060*/  LOP3.LUT R0, R0, 0xfe, RZ, 0xc0, !PT ;  /* 0x000000fe00007812 */ /* 0x000fca00078ec0ff */
[----:B--2---:R-:W-:-:S04]  /*0070*/  IMAD R0, R3, 0x100, R0 ;  /* 0x0000010003007824 */ /* 0x004fc800078e0200 */
[----:B------:R-:W-:-:S05]  /*0080*/  IMAD.HI R2, R0, 0x66666667, RZ ;  /* 0x6666666700027827 */ /* 0x000fca00078e02ff */
[----:B------:R-:W-:-:S04]  /*0090*/  SHF.R.S32.HI R3, RZ, 0x1, R2 ;  /* 0x00000001ff037819 */ /* 0x000fc80000011402 */
[----:B------:R-:W-:-:S05]  /*00a0*/  LEA.HI R3, R2, R3, RZ, 0x1 ;  /* 0x0000000302037211 */ /* 0x000fca00078f08ff */
[----:B------:R-:W-:-:S04]  /*00b0*/  IMAD.HI R2, R3, 0x66666667, RZ ;  /* 0x6666666703027827 */ /* 0x000fc800078e02ff */
[----:B------:R-:W-:Y:S01]  /*00c0*/  IMAD R4, R3, -0x5, R0 ;  /* 0xfffffffb03047824 */ /* 0x000fe200078e0200 */
[----:B------:R-:W-:-:S04]  /*00d0*/  SHF.R.U32.HI R5, RZ, 0x1, R2 ;  /* 0x00000001ff057819 */ /* 0x000fc80000011602 */
[----:B------:R-:W-:-:S05]  /*00e0*/  LEA.HI R2, R2, R5, RZ, 0x1 ;  /* 0x0000000502027211 */ /* 0x000fca00078f08ff */
[----:B------:R-:W-:Y:S02]  /*00f0*/  IMAD R2, R2, -0x5, R3 ;  /* 0xfffffffb02027824 */ /* 0x000fe400078e0203 */
[----:B------:R-:W-:Y:S02]  /*0100*/  IMAD.SHL.U32 R3, R4, 0x4, RZ ;  /* 0x0000000404037824 */ /* 0x000fe400078e00ff */
[----:B------:R-:W-:-:S03]  /*0110*/  IMAD.SHL.U32 R2, R2, 0x4, RZ ;  /* 0x0000000402027824 */ /* 0x000fc600078e00ff */
[C---:B------:R-:W-:Y:S02]  /*0120*/  PRMT R5, R3.reuse, 0x8880, RZ ;  /* 0x0000888003057816 */ /* 0x040fe400000000ff */
[----:B------:R-:W-:Y:S02]  /*0130*/  PRMT R3, R3, 0x5410, R2 ;  /* 0x0000541003037816 */ /* 0x000fe40000000002 */
[----:B------:R-:W-:Y:S01]  /*0140*/  PRMT R4, R2, 0x8880, RZ ;  /* 0x0000888002047816 */ /* 0x000fe200000000ff */
[----:B------:R-:W-:Y:S02]  /*0150*/  IMAD R6, R5, 0x6667, RZ ;  /* 0x0000666705067824 */ /* 0x000fe400078e02ff */
[----:B------:R-:W-:Y:S02]  /*0160*/  VIADD.16x2 R2, R3, 0x80008 ;  /* 0x0008000803027836 */ /* 0x000fe40000000200 */
[----:B------:R-:W-:Y:S01]  /*0170*/  IMAD R5, R4, 0x6667, RZ ;  /* 0x0000666704057824 */ /* 0x000fe200078e02ff */
[----:B------:R-:W-:-:S02]  /*0180*/  SHF.R.S32.HI R4, RZ, 0x11, R6 ;  /* 0x00000011ff047819 */ /* 0x000fc40000011406 */
[C---:B------:R-:W-:Y:S02]  /*0190*/  PRMT R3, R2.reuse, 0x7632, R3 ;  /* 0x0000763202037816 */ /* 0x040fe40000000003 */
[----:B------:R-:W-:Y:S02]  /*01a0*/  PRMT R8, R2, 0x8880, RZ ;  /* 0x0000888002087816 */ /* 0x000fe400000000ff */
[----:B------:R-:W-:Y:S02]  /*01b0*/  PRMT R7, R3, 0x8880, RZ ;  /* 0x0000888003077816 */ /* 0x000fe400000000ff */
[----:B------:R-:W-:Y:S01]  /*01c0*/  SHF.R.S32.HI R2, RZ, 0x10, R6 ;  /* 0x00000010ff027819 */ /* 0x000fe20000011406 */
[----:B------:R-:W-:Y:S01]  /*01d0*/  IMAD R8, R8, 0x6667, RZ ;  /* 0x0000666708087824 */ /* 0x000fe200078e02ff */
[----:B------:R-:W-:Y:S01]  /*01e0*/  SHF.R.S32.HI R3, RZ, 0x11, R5 ;  /* 0x00000011ff037819 */ /* 0x000fe20000011405 */
[----:B------:R-:W-:Y:S01]  /*01f0*/  IMAD R7, R7, 0x6667, RZ ;  /* 0x0000666707077824 */ /* 0x000fe200078e02ff */
[----:B------:R-:W-:-:S02]  /*0200*/  LOP3.LUT R6, R2, 0xffff, RZ, 0xc0, !PT ;  /* 0x0000ffff02067812 */ /* 0x000fc400078ec0ff */
[----:B------:R-:W-:Y:S02]  /*0210*/  SHF.R.S32.HI R2, RZ, 0x10, R5 ;  /* 0x00000010ff027819 */ /* 0x000fe40000011405 */
[----:B------:R-:W-:Y:S02]  /*0220*/  PRMT R10, R4, 0x5410, R3 ;  /* 0x00005410040a7816 */ /* 0x000fe40000000003 */
[----:B------:R-:W-:Y:S02]  /*0230*/  LOP3.LUT R3, R2, 0xffff, RZ, 0xc0, !PT ;  /* 0x0000ffff02037812 */ /* 0x000fe400078ec0ff */
[----:B------:R-:W-:Y:S02]  /*0240*/  SHF.R.S32.HI R2, RZ, 0x10, R7 ;  /* 0x00000010ff027819 */ /* 0x000fe40000011407 */
[----:B------:R-:W-:Y:S02]  /*0250*/  SHF.R.S32.HI R5, RZ, 0x10, R8 ;  /* 0x00000010ff057819 */ /* 0x000fe40000011408 */
[----:B------:R-:W-:-:S02]  /*0260*/  SHF.R.U32.HI R4, RZ, 0xf, R6 ;  /* 0x0000000fff047819 */ /* 0x000fc40000011606 */
[----:B------:R-:W-:Y:S02]  /*0270*/  SHF.R.U32.HI R3, RZ, 0xf, R3 ;  /* 0x0000000fff037819 */ /* 0x000fe40000011603 */
[----:B------:R-:W-:Y:S01]  /*0280*/  LOP3.LUT R6, R2, 0xffff, RZ, 0xc0, !PT ;  /* 0x0000ffff02067812 */ /* 0x000fe200078ec0ff */
[----:B------:R-:W-:Y:S01]  /*0290*/  IMAD.HI R2, R0, 0x51eb851f, RZ ;  /* 0x51eb851f00027827 */ /* 0x000fe200078e02ff */
[----:B------:R-:W-:Y:S02]  /*02a0*/  LOP3.LUT R9, R5, 0xffff, RZ, 0xc0, !PT ;  /* 0x0000ffff05097812 */ /* 0x000fe400078ec0ff */
[----:B------:R-:W-:Y:S02]  /*02b0*/  SHF.R.U32.HI R5, RZ, 0xf, R6 ;  /* 0x0000000fff057819 */ /* 0x000fe40000011606 */
[----:B------:R-:W-:Y:S02]  /*02c0*/  PRMT R3, R4, 0x5410, R3 ;  /* 0x0000541004037816 */ /* 0x000fe40000000003 */
[----:B------:R-:W-:-:S02]  /*02d0*/  SHF.R.S32.HI R7, RZ, 0x11, R7 ;  /* 0x00000011ff077819 */ /* 0x000fc40000011407 */
[----:B------:R-:W-:Y:S01]  /*02e0*/  SHF.R.S32.HI R8, RZ, 0x11, R8 ;  /* 0x00000011ff087819 */ /* 0x000fe20000011408 */
[----:B------:R-:W-:Y:S01]  /*02f0*/  VIADD.16x2 R10, R10, R3 ;  /* 0x000000030a0a7236 */ /* 0x000fe20000000200 */
[----:B------:R-:W-:Y:S02]  /*0300*/  SHF.R.U32.HI R6, RZ, 0xf, R9 ;  /* 0x0000000fff067819 */ /* 0x000fe40000011609 */
[----:B------:R-:W-:Y:S02]  /*0310*/  PRMT R7, R8, 0x5410, R7 ;  /* 0x0000541008077816 */ /* 0x000fe40000000007 */
[----:B------:R-:W-:Y:S02]  /*0320*/  PRMT R6, R6, 0x5410, R5 ;  /* 0x0000541006067816 */ /* 0x000fe40000000005 */
[----:B------:R-:W-:Y:S01]  /*0330*/  SHF.R.U32.HI R3, RZ, 0x1f, R2 ;  /* 0x0000001fff037819 */ /* 0x000fe20000011602 */
[----:B------:R-:W1:Y:S02]  /*0340*/  LDC.64 R4, c[0x0][0x210] ;  /* 0x00008400ff047b82 */ /* 0x000e640000000a00 */
[----:B------:R-:W-:Y:S01]  /*0350*/  VIADD.16x2 R7, R7, R6 ;  /* 0x0000000607077236 */ /* 0x000fe20000000200 */
[----:B------:R-:W-:-:S02]  /*0360*/  LEA.HI R3, R2, R3, RZ, 0x1d ;  /* 0x0000000302037211 */ /* 0x000fc400078fe8ff */
[C---:B------:R-:W-:Y:S02]  /*0370*/  PRMT R6, R10.reuse, 0x7632, R6 ;  /* 0x000076320a067816 */ /* 0x040fe40000000006 */
[----:B------:R-:W-:Y:S02]  /*0380*/  PRMT R2, R10, 0x7610, R2 ;  /* 0x000076100a027816 */ /* 0x000fe40000000002 */
[----:B------:R-:W-:Y:S02]  /*0390*/  LOP3.LUT R9, R6, 0xffff, RZ, 0xc0, !PT ;  /* 0x0000ffff06097812 */ /* 0x000fe400078ec0ff */
[----:B------:R-:W-:Y:S02]  /*03a0*/  LOP3.LUT R8, R2, 0xffff, RZ, 0xc0, !PT ;  /* 0x0000ffff02087812 */ /* 0x000fe400078ec0ff */
[----:B------:R-:W-:Y:S02]  /*03b0*/  PRMT R6, R6, 0x8880, RZ ;  /* 0x0000888006067816 */ /* 0x000fe400000000ff */
[----:B------:R-:W-:-:S02]  /*03c0*/  PRMT R10, R2, 0x8880, RZ ;  /* 0x00008880020a7816 */ /* 0x000fc400000000ff */
[----:B------:R-:W-:Y:S02]  /*03d0*/  PRMT R12, R7, 0x7632, R12 ;  /* 0x00007632070c7816 */ /* 0x000fe4000000000c */
[----:B------:R-:W-:Y:S02]  /*03e0*/  PRMT R2, R8, 0x8880, RZ ;  /* 0x0000888008027816 */ /* 0x000fe400000000ff */
[----:B------:R-:W-:Y:S01]  /*03f0*/  PRMT R13, R9, 0x8880, RZ ;  /* 0x00008880090d7816 */ /* 0x000fe200000000ff */
[----:B------:R-:W-:Y:S01]  /*0400*/  IMAD.MOV.U32 R9, RZ, RZ, R6 ;  /* 0x000000ffff097224 */ /* 0x000fe200078e0006 */
[----:B------:R-:W-:Y:S01]  /*0410*/  LOP3.LUT R8, R7, 0xffff, RZ, 0xc0, !PT ;  /* 0x0000ffff07087812 */ /* 0x000fe200078ec0ff */
[----:B------:R-:W-:Y:S01]  /*0420*/  IMAD.MOV.U32 R6, RZ, RZ, R10 ;  /* 0x000000ffff067224 */ /* 0x000fe200078e000a */
[----:B------:R-:W-:Y:S01]  /*0430*/  PRMT R10, R12, 0x8880, RZ ;  /* 0x000088800c0a7816 */ /* 0x000fe200000000ff */
[----:B------:R-:W-:Y:S01]  /*0440*/  IMAD R3, R3, 0x10, R2 ;  /* 0x0000001003037824 */ /* 0x000fe200078e0202 */
[----:B------:R-:W-:-:S02]  /*0450*/  PRMT R14, R8, 0x8880, RZ ;  /* 0x00008880080e7816 */ /* 0x000fc400000000ff */
[----:B------:R-:W-:Y:S01]  /*0460*/  PRMT R11, R7, 0x8880, RZ ;  /* 0x00008880070b7816 */ /* 0x000fe200000000ff */
[----:B------:R-:W-:Y:S02]  /*0470*/  IMAD.MOV.U32 R8, RZ, RZ, R10 ;  /* 0x000000ffff087224 */ /* 0x000fe400078e000a */
[----:B------:R-:W-:Y:S02]  /*0480*/  VIADD R7, R2, 0x1 ;  /* 0x0000000102077836 */ /* 0x000fe40000000000 */
[----:B------:R-:W-:Y:S01]  /*0490*/  IMAD.MOV.U32 R10, RZ, RZ, R14 ;  /* 0x000000ffff0a7224 */ /* 0x000fe200078e000e */
[----:B------:R-:W-:Y:S01]  /*04a0*/  ISETP.GE.AND P0, PT, R9, R8, PT ;  /* 0x000000080900720c */ /* 0x000fe20003f06270 */
[----:B------:R-:W-:-:S03]  /*04b0*/  IMAD.SHL.U32 R2, R13, 0x4, RZ ;  /* 0x000000040d027824 */ /* 0x000fc600078e00ff */
[----:B------:R-:W-:Y:S01]  /*04c0*/  ISETP.GE.AND P2, PT, R7, R10, PT ;  /* 0x0000000a0700720c */ /* 0x000fe20003f46270 */
[----:B------:R-:W-:Y:S01]  /*04d0*/  IMAD.IADD R17, R2, 0x1, R3 ;  /* 0x0000000102117824 */ /* 0x000fe200078e0203 */
[----:B------:R-:W-:Y:S02]  /*04e0*/  IADD3 R14, P1, R2, R3, RZ ;  /* 0x00000003020e7210 */ /* 0x000fe40007f3e0ff */
[----:B------:R-:W-:Y:S01]  /*04f0*/  ISETP.LT.AND P2, PT, R9, R8, !P2 ;  /* 0x000000080900720c */ /* 0x000fe20005741270 */
[----:B-1----:R-:W-:Y:S01]  /*0500*/  IMAD.WIDE R16, R17, 0x4, R4 ;  /* 0x0000000411107825 */ /* 0x002fe200078e0204 */
[----:B------:R-:W-:Y:S02]  /*0510*/  SHF.R.S32.HI R9, RZ, 0x1f, R3 ;  /* 0x0000001fff097819 */ /* 0x000fe40000011403 */
[----:B------:R-:W-:Y:S02]  /*0520*/  ISETP.LT.AND P0, PT, R6, R11, !P0 ;  /* 0x0000000b0600720c */ /* 0x000fe40004701270 */
[----:B------:R-:W-:-:S02]  /*0530*/  ISETP.LT.AND P5, PT, R0, 0x190, P2 ;  /* 0x000001900000780c */ /* 0x000fc400017a1270 */
[----:B------:R-:W-:Y:S02]  /*0540*/  LEA.HI.X.SX32 R9, R2, R9, 0x1, P1 ;  /* 0x0000000902097211 */ /* 0x000fe400008f0eff */
[----:B------:R-:W-:Y:S02]  /*0550*/  LEA R2, P1, R14, UR6, 0x2 ;  /* 0x000000060e027c11 */ /* 0x000fe4000f8210ff */
[----:B------:R-:W-:Y:S02]  /*0560*/  ISETP.LT.AND P3, PT, R0, 0x190, P0 ;  /* 0x000001900000780c */ /* 0x000fe40000761270 */
[----:B------:R-:W-:Y:S02]  /*0570*/  LEA.HI.X R3, R14, UR7, R9, 0x2, P1 ;  /* 0x000000070e037c11 */ /* 0x000fe400088f1409 */
[----:B------:R-:W-:-:S06]  /*0580*/  CS2R R8, SRZ ;  /* 0x0000000000087805 */ /* 0x000fcc000001ff00 */
[----:B------:R-:W2:Y:S04]  /*0590*/  @P5 LDG.E.EL R9, desc[UR4][R2.64+0x4] ;  /* 0x0000040402095981 */ /* 0x000ea8000c2e1900 */
[----:B------:R1:W3:Y:S01]  /*05a0*/  @P3 LDG.E.EL R8, desc[UR4][R16.64] ;  /* 0x0000000410083981 */ /* 0x0002e2000c2e1900 */
[----:B------:R-:W-:-:S04]  /*05b0*/  VIADD R14, R0, 0x1 ;  /* 0x00000001000e7836 */ /* 0x000fc80000000000 */
[----:B------:R-:W-:-:S05]  /*05c0*/  IMAD.HI R15, R14, 0x66666667, RZ ;  /* 0x666666670e0f7827 */ /* 0x000fca00078e02ff */
[----:B------:R-:W-:-:S04]  /*05d0*/  SHF.R.S32.HI R18, RZ, 0x1, R15 ;  /* 0x00000001ff127819 */ /* 0x000fc8000001140f */
[----:B------:R-:W-:-:S05]  /*05e0*/  LEA.HI R15, R15, R18, RZ, 0x1 ;  /* 0x000000120f0f7211 */ /* 0x000fca00078f08ff */
[----:B------:R-:W-:-:S05]  /*05f0*/  IMAD.HI R18, R15, 0x66666667, RZ ;  /* 0x666666670f127827 */ /* 0x000fca00078e02ff */
[----:B------:R-:W-:Y:S01]  /*0600*/  SHF.R.U32.HI R19, RZ, 0x1, R18 ;  /* 0x00000001ff137819 */ /* 0x000fe20000011612 */
[----:B------:R-:W-:-:S03]  /*0610*/  IMAD R20, R15, -0x5, R14 ;  /* 0xfffffffb0f147824 */ /* 0x000fc600078e020e */
[----:B------:R-:W-:Y:S01]  /*0620*/  LEA.HI R18, R18, R19, RZ, 0x1 ;  /* 0x0000001312127211 */ /* 0x000fe200078f08ff */
[----:B------:R-:W-:-:S04]  /*0630*/  IMAD.SHL.U32 R19, R20, 0x4, RZ ;  /* 0x0000000414137824 */ /* 0x000fc800078e00ff */
[----:B------:R-:W-:Y:S01]  /*0640*/  IMAD R18, R18, -0x5, R15 ;  /* 0xfffffffb12127824 */ /* 0x000fe200078e020f */
[----:B------:R-:W-:-:S03]  /*0650*/  PRMT R15, R19, 0x8880, RZ ;  /* 0x00008880130f7816 */ /* 0x000fc600000000ff */
[----:B------:R-:W-:Y:S02]  /*0660*/  IMAD.SHL.U32 R18, R18, 0x4, RZ ;  /* 0x0000000412127824 */ /* 0x000fe400078e00ff */
[----:B-1----:R-:W-:-:S03]  /*0670*/  IMAD R17, R15, 0x6667, RZ ;  /* 0x000066670f117824 */ /* 0x002fc600078e02ff */
[----:B------:R-:W-:Y:S02]  /*0680*/  PRMT R16, R18, 0x8880, RZ ;  /* 0x0000888012107816 */ /* 0x000fe400000000ff */
[----:B------:R-:W-:Y:S02]  /*0690*/  PRMT R18, R19, 0x5410, R18 ;  /* 0x0000541013127816 */ /* 0x000fe40000000012 */
[----:B------:R-:W-:Y:S01]  /*06a0*/  SHF.R.S32.HI R15, RZ, 0x10, R17 ;  /* 0x00000010ff0f7819 */ /* 0x000fe20000011411 */
[----:B------:R-:W-:Y:S02]  /*06b0*/  IMAD R16, R16, 0x6667, RZ ;  /* 0x0000666710107824 */ /* 0x000fe400078e02ff */
[----:B------:R-:W-:Y:S01]  /*06c0*/  VIADD.16x2 R18, R18, 0x80008 ;  /* 0x0008000812127836 */ /* 0x000fe20000000200 */
[----:B------:R-:W-:Y:S02]  /*06d0*/  LOP3.LUT R20, R15, 0xffff, RZ, 0xc0, !PT ;  /* 0x0000ffff0f147812 */ /* 0x000fe400078ec0ff */
[----:B------:R-:W-:-:S02]  /*06e0*/  SHF.R.S32.HI R15, RZ, 0x10, R16 ;  /* 0x00000010ff0f7819 */ /* 0x000fc40000011410 */
[C---:B------:R-:W-:Y:S02]  /*06f0*/  PRMT R19, R18.reuse, 0x7632, R19 ;  /* 0x0000763212137816 */ /* 0x040fe40000000013 */
[----:B------:R-:W-:Y:S02]  /*0700*/  PRMT R21, R18, 0x8880, RZ ;  /* 0x0000888012157816 */ /* 0x000fe400000000ff */
[----:B------:R-:W-:Y:S02]  /*0710*/  PRMT R19, R19, 0x8880, RZ ;  /* 0x0000888013137816 */ /* 0x000fe400000000ff */
[----:B------:R-:W-:Y:S01]  /*0720*/  LOP3.LUT R15, R15, 0xffff, RZ, 0xc0, !PT ;  /* 0x0000ffff0f0f7812 */ /* 0x000fe200078ec0ff */
[----:B------:R-:W-:Y:S01]  /*0730*/  IMAD R21, R21, 0x6667, RZ ;  /* 0x0000666715157824 */ /* 0x000fe200078e02ff */
[----:B------:R-:W-:Y:S02]  /*0740*/  SHF.R.S32.HI R17, RZ, 0x11, R17 ;  /* 0x00000011ff117819 */ /* 0x000fe40000011411 */
[----:B------:R-:W-:-:S02]  /*0750*/  SHF.R.S32.HI R16, RZ, 0x11, R16 ;  /* 0x00000011ff107819 */ /* 0x000fc40000011410 */
[----:B------:R-:W-:Y:S01]  /*0760*/  SHF.R.U32.HI R18, RZ, 0xf, R20 ;  /* 0x0000000fff127819 */ /* 0x000fe20000011614 */
[----:B------:R-:W-:Y:S01]  /*0770*/  IMAD R20, R19, 0x6667, RZ ;  /* 0x0000666713147824 */ /* 0x000fe200078e02ff */
[----:B------:R-:W-:Y:S02]  /*0780*/  SHF.R.U32.HI R15, RZ, 0xf, R15 ;  /* 0x0000000fff0f7819 */ /* 0x000fe4000001160f */
[----:B------:R-:W-:Y:S01]  /*0790*/  PRMT R17, R17, 0x5410, R16 ;  /* 0x0000541011117816 */ /* 0x000fe20000000010 */
[----:B------:R-:W-:Y:S01]  /*07a0*/  IMAD.HI R16, R14, 0x51eb851f, RZ ;  /* 0x51eb851f0e107827 */ /* 0x000fe200078e02ff */
[----:B------:R-:W-:Y:S02]  /*07b0*/  PRMT R18, R18, 0x5410, R15 ;  /* 0x0000541012127816 */ /* 0x000fe4000000000f */
[----:B------:R-:W-:Y:S02]  /*07c0*/  SHF.R.S32.HI R14, RZ, 0x10, R20 ;  /* 0x00000010ff0e7819 */ /* 0x000fe40000011414 */
[----:B------:R-:W-:Y:S01]  /*07d0*/  SHF.R.S32.HI R15, RZ, 0x10, R21 ;  /* 0x00000010ff0f7819 */ /* 0x000fe20000011415 */
[----:B------:R-:W-:Y:S01]  /*07e0*/  VIADD.16x2 R22, R17, R18 ;  /* 0x0000001211167236 */ /* 0x000fe20000000200 */
[----:B------:R-:W-:-:S02]  /*07f0*/  LOP3.LUT R17, R14, 0xffff, RZ, 0xc0, !PT ;  /* 0x0000ffff0e117812 */ /* 0x000fc400078ec0ff */
[----:B------:R-:W-:Y:S02]  /*0800*/  LOP3.LUT R18, R15, 0xffff, RZ, 0xc0, !PT ;  /* 0x0000ffff0f127812 */ /* 0x000fe400078ec0ff */
[----:B------:R-:W-:Y:S02]  /*0810*/  SHF.R.U32.HI R19, RZ, 0x1f, R16 ;  /* 0x0000001fff137819 */ /* 0x000fe40000011610 */
[----:B------:R-:W-:Y:S02]  /*0820*/  SHF.R.S32.HI R20, RZ, 0x11, R20 ;  /* 0x00000011ff147819 */ /* 0x000fe40000011414 */
[----:B------:R-:W-:Y:S02]  /*0830*/  SHF.R.S32.HI R21, RZ, 0x11, R21 ;  /* 0x00000011ff157819 */ /* 0x000fe40000011415 */
[----:B------:R-:W-:Y:S02]  /*0840*/  PRMT R15, R22, 0x7610, R15 ;  /* 0x00007610160f7816 */ /* 0x000fe4000000000f */
[----:B------:R-:W-:-:S02]  /*0850*/  SHF.R.U32.HI R17, RZ, 0xf, R17 ;  /* 0x0000000fff117819 */ /* 0x000fc40000011611 */
[----:B------:R-:W-:Y:S02]  /*0860*/  SHF.R.U32.HI R18, RZ, 0xf, R18 ;  /* 0x0000000fff127819 */ /* 0x000fe40000011612 */
[----:B------:R-:W-:Y:S02]  /*0870*/  PRMT R14, R22, 0x7632, R14 ;  /* 0x00007632160e7816 */ /* 0x000fe4000000000e */
[----:B------:R-:W-:Y:S02]  /*0880*/  LEA.HI R19, R16, R19, RZ, 0x1d ;  /* 0x0000001310137211 */ /* 0x000fe400078fe8ff */
[----:B------:R-:W-:Y:S02]  /*0890*/  PRMT R16, R21, 0x5410, R20 ;  /* 0x0000541015107816 */ /* 0x000fe40000000014 */
[----:B------:R-:W-:Y:S02]  /*08a0*/  LOP3.LUT R20, R15, 0xffff, RZ, 0xc0, !PT ;  /* 0x0000ffff0f147812 */ /* 0x000fe400078ec0ff */
[----:B------:R-:W-:-:S02]  /*08b0*/  PRMT R17, R18, 0x5410, R17 ;  /* 0x0000541012117816 */ /* 0x000fc40000000011 */
[----:B------:R-:W-:Y:S02]  /*08c0*/  LOP3.LUT R21, R14, 0xffff, RZ, 0xc0, !PT ;  /* 0x0000ffff0e157812 */ /* 0x000fe400078ec0ff */
[----:B------:R-:W-:Y:S01]  /*08d0*/  PRMT R20, R20, 0x8880, RZ ;  /* 0x0000888014147816 */ /* 0x000fe200000000ff */
[----:B------:R-:W-:Y:S01]  /*08e0*/  VIADD.16x2 R16, R16, R17 ;  /* 0x0000001110107236 */ /* 0x000fe20000000200 */
[----:B------:R-:W-:Y:S02]  /*08f0*/  PRMT R21, R21, 0x8880, RZ ;  /* 0x0000888015157816 */ /* 0x000fe400000000ff */
[----:B------:R-:W-:Y:S01]  /*0900*/  LOP3.LUT R17, R12, 0xffff, RZ, 0xc0, !PT ;  /* 0x0000ffff0c117812 */ /* 0x000fe200078ec0ff */
[----:B------:R-:W-:Y:S02]  /*0910*/  IMAD.MOV.U32 R12, RZ, RZ, R20 ;  /* 0x000000ffff0c7224 */ /* 0x000fe400078e0014 */
[----:B------:R-:W-:Y:S01]  /*0920*/  IMAD.MOV.U32 R20, RZ, RZ, R21 ;  /* 0x000000ffff147224 */ /* 0x000fe200078e0015 */
[----:B------:R-:W-:-:S02]  /*0930*/  PRMT R22, R17, 0x8880, RZ ;  /* 0x0000888011167816 */ /* 0x000fc400000000ff */
[----:B------:R-:W-:Y:S01]  /*0940*/  PRMT R17, R16, 0x7632, R17 ;  /* 0x0000763210117816 */ /* 0x000fe20000000011 */
[----:B------:R-:W-:Y:S02]  /*0950*/  VIADD R13, R13, 0x1 ;  /* 0x000000010d0d7836 */ /* 0x000fe40000000000 */
[----:B------:R-:W-:Y:S01]  /*0960*/  IMAD R24, R19, 0x10, R12 ;  /* 0x0000001013187824 */ /* 0x000fe200078e020c */
[----:B------:R-:W-:Y:S01]  /*0970*/  LOP3.LUT R21, R17, 0xffff, RZ, 0xc0, !PT ;  /* 0x0000ffff11157812 */ /* 0x000fe200078ec0ff */
[----:B------:R-:W-:Y:S01]  /*0980*/  IMAD.SHL.U32 R19, R20, 0x4, RZ ;  /* 0x0000000414137824 */ /* 0x000fe200078e00ff */
[----:B------:R-:W-:Y:S02]  /*0990*/  ISETP.GE.AND P1, PT, R13, R22, PT ;  /* 0x000000160d00720c */ /* 0x000fe40003f26270 */
[----:B------:R-:W-:Y:S02]  /*09a0*/  SHF.R.S32.HI R26, RZ, 0x1f, R24 ;  /* 0x0000001fff1a7819 */ /* 0x000fe40000011418 */
[----:B------:R-:W-:-:S02]  /*09b0*/  IADD3 R18, P4, R19, R24, RZ ;  /* 0x0000001813127210 */ /* 0x000fc40007f9e0ff */
[----:B------:R-:W-:Y:S01]  /*09c0*/  PRMT R22, R21, 0x8880, RZ ;  /* 0x0000888015167816 */ /* 0x000fe200000000ff */
[C---:B------:R-:W-:Y:S01]  /*09d0*/  IMAD.IADD R13, R19.reuse, 0x1, R24 ;  /* 0x00000001130d7824 */ /* 0x040fe200078e0218 */
[----:B------:R-:W-:Y:S01]  /*09e0*/  LEA.HI.X.SX32 R21, R19, R26, 0x1, P4 ;  /* 0x0000001a13157211 */ /* 0x000fe200020f0eff */
[----:B------:R-:W-:Y:S02]  /*09f0*/  VIADD R20, R20, 0x1 ;  /* 0x0000000114147836 */ /* 0x000fe40000000000 */
[----:B------:R-:W-:Y:S01]  /*0a00*/  IMAD.MOV.U32 R19, RZ, RZ, R22 ;  /* 0x000000ffff137224 */ /* 0x000fe200078e0016 */
[----:B------:R-:W-:Y:S02]  /*0a10*/  ISETP.LT.AND P4, PT, R6, R11, !P1 ;  /* 0x0000000b0600720c */ /* 0x000fe40004f81270 */
[----:B------:R-:W-:Y:S02]  /*0a20*/  PRMT R14, R14, 0x8880, RZ ;  /* 0x000088800e0e7816 */ /* 0x000fe400000000ff */
[----:B------:R-:W-:-:S02]  /*0a30*/  ISETP.LT.AND P1, PT, R7, R10, !P1 ;  /* 0x0000000a0700720c */ /* 0x000fc40004f21270 */
[----:B------:R-:W-:Y:S02]  /*0a40*/  FSEL R10, RZ, 1, !P0 ;  /* 0x3f800000ff0a7808 */ /* 0x000fe40004000000 */
[----:B------:R-:W-:Y:S02]  /*0a50*/  ISETP.GE.AND P0, PT, R20, R19, PT ;  /* 0x000000131400720c */ /* 0x000fe40003f06270 */
[----:B------:R-:W-:Y:S02]  /*0a60*/  LOP3.LUT R11, R16, 0xffff, RZ, 0xc0, !PT ;  /* 0x0000ffff100b7812 */ /* 0x000fe400078ec0ff */
[----:B------:R-:W-:Y:S01]  /*0a70*/  PRMT R19, R15, 0x8880, RZ ;  /* 0x000088800f137816 */ /* 0x000fe200000000ff */
[----:B------:R-:W-:Y:S01]  /*0a80*/  IMAD.MOV.U32 R15, RZ, RZ, R14 ;  /* 0x000000ffff0f7224 */ /* 0x000fe200078e000e */
[----:B------:R-:W-:Y:S01]  /*0a90*/  PRMT R14, R17, 0x8880, RZ ;  /* 0x00008880110e7816 */ /* 0x000fe200000000ff */
[----:B------:R-:W-:Y:S01]  /*0aa0*/  VIADD R12, R12, 0x1 ;  /* 0x000000010c0c7836 */ /* 0x000fe20000000000 */
[----:B------:R-:W-:-:S02]  /*0ab0*/  PRMT R11, R11, 0x8880, RZ ;  /* 0x000088800b0b7816 */ /* 0x000fc400000000ff */
[----:B------:R-:W-:Y:S02]  /*0ac0*/  LEA R6, P6, R18, UR6, 0x2 ;  /* 0x0000000612067c11 */ /* 0x000fe4000f8c10ff */
[----:B------:R-:W-:Y:S02]  /*0ad0*/  FSEL R17, RZ, 1, !P2 ;  /* 0x3f800000ff117808 */ /* 0x000fe40005000000 */
[----:B------:R-:W-:Y:S02]  /*0ae0*/  PRMT R16, R16, 0x8880, RZ ;  /* 0x0000888010107816 */ /* 0x000fe400000000ff */
[----:B------:R-:W-:Y:S02]  /*0af0*/  ISETP.GE.AND P2, PT, R15, R14, PT ;  /* 0x0000000e0f00720c */ /* 0x000fe40003f46270 */
[----:B------:R-:W-:Y:S02]  /*0b00*/  LEA.HI.X R7, R18, UR7, R21, 0x2, P6 ;  /* 0x0000000712077c11 */ /* 0x000fe4000b0f1415 */
[----:B------:R-:W-:-:S02]  /*0b10*/  ISETP.LT.AND P2, PT, R19, R16, !P2 ;  /* 0x000000101300720c */ /* 0x000fc40005741270 */
[----:B------:R-:W-:Y:S01]  /*0b20*/  ISETP.LT.AND P6, PT, R19, R16, !P0 ;  /* 0x000000101300720c */ /* 0x000fe200047c1270 */
[----:B------:R-:W-:Y:S01]  /*0b30*/  IMAD.MOV.U32 R16, RZ, RZ, RZ ;  /* 0x000000ffff107224 */ /* 0x000fe200078e00ff */
[----:B------:R-:W-:Y:S02]  /*0b40*/  FSEL R18, RZ, 1, !P2 ;  /* 0x3f800000ff127808 */ /* 0x000fe40005000000 */
[----:B------:R-:W-:Y:S02]  /*0b50*/  ISETP.LT.AND P2, PT, R0, 0x190, P2 ;  /* 0x000001900000780c */ /* 0x000fe40001741270 */
[----:B------:R-:W-:Y:S02]  /*0b60*/  ISETP.LT.AND P0, PT, R12, R11, !P0 ;  /* 0x0000000b0c00720c */ /* 0x000fe40004701270 */
[----:B------:R-:W-:Y:S02]  /*0b70*/  FSEL R21, RZ, 1, !P4 ;  /* 0x3f800000ff157808 */ /* 0x000fe40006000000 */
[----:B------:R-:W-:-:S02]  /*0b80*/  FSEL R23, RZ, 1, !P6 ;  /* 0x3f800000ff177808 */ /* 0x000fc40007000000 */
[----:B------:R-:W-:Y:S01]  /*0b90*/  FSEL R25, RZ, 1, !P1 ;  /* 0x3f800000ff197808 */ /* 0x000fe20004800000 */
[----:B------:R-:W-:Y:S01]  /*0ba0*/  IMAD.WIDE R4, R13, 0x4, R4 ;  /* 0x000000040d047825 */ /* 0x000fe200078e0204 */
[----:B--2---:R-:W-:Y:S02]  /*0bb0*/  SEL R9, R9, RZ, P5 ;  /* 0x000000ff09097207 */ /* 0x004fe40002800000 */
[----:B------:R-:W-:Y:S02]  /*0bc0*/  ISETP.LT.AND P5, PT, R0, 0x190, P4 ;  /* 0x000001900000780c */ /* 0x000fe400027a1270 */
[----:B---3--:R-:W-:Y:S02]  /*0bd0*/  SEL R8, R8, RZ, P3 ;  /* 0x000000ff08087207 */ /* 0x008fe40001800000 */
[----:B------:R-:W-:-:S04]  /*0be0*/  ISETP.GE.AND P3, PT, R12, R11, PT ;  /* 0x0000000b0c00720c */ /* 0x000fc80003f66270 */
[----:B------:R-:W-:-:S04]  /*0bf0*/  ISETP.LT.AND P3, PT, R15, R14, !P3 ;  /* 0x0000000e0f00720c */ /* 0x000fc80005f61270 */
[----:B------:R-:W-:Y:S01]  /*0c00*/  FSEL R19, RZ, 1, !P3 ;  /* 0x3f800000ff137808 */ /* 0x000fe20005800000 */
[----:B------:R-:W2:Y:S01]  /*0c10*/  @P5 LDG.E.EL R16, desc[UR4][R2.64+0x10] ;  /* 0x0000100402105981 */ /* 0x000ea2000c2e1900 */
[C---:B------:R-:W-:Y:S02]  /*0c20*/  ISETP.LT.AND P3, PT, R0.reuse, 0x190, P3 ;  /* 0x000001900000780c */ /* 0x040fe40001f61270 */
[C---:B------:R-:W-:Y:S02]  /*0c30*/  ISETP.LT.AND P4, PT, R0.reuse, 0x190, P6 ;  /* 0x000001900000780c */ /* 0x040fe40003781270 */
[C---:B------:R-:W-:Y:S02]  /*0c40*/  ISETP.LT.AND P6, PT, R0.reuse, 0x190, P1 ;  /* 0x000001900000780c */ /* 0x040fe40000fc1270 */
[----:B------:R-:W-:Y:S02]  /*0c50*/  ISETP.LT.AND P1, PT, R0, 0x190, P0 ;  /* 0x000001900000780c */ /* 0x000fe40000721270 */
[----:B------:R-:W-:-:S02]  /*0c60*/  CS2R R14, SRZ ;  /* 0x00000000000e7805 */ /* 0x000fc4000001ff00 */
[----:B------:R-:W-:Y:S01]  /*0c70*/  CS2R R12, SRZ ;  /* 0x00000000000c7805 */ /* 0x000fe2000001ff00 */
[----:B------:R-:W-:-:S03]  /*0c80*/  IMAD.MOV.U32 R11, RZ, RZ, RZ ;  /* 0x000000ffff0b7224 */ /* 0x000fc600078e00ff */
[----:B------:R1:W3:Y:S04]  /*0c90*/  @P2 LDG.E.EL R14, desc[UR4][R4.64] ;  /* 0x00000004040e2981 */ /* 0x0002e8000c2e1900 */
[----:B------:R-:W4:Y:S04]  /*0ca0*/  @P3 LDG.E.EL R12, desc[UR4][R6.64+0x4] ;  /* 0x00000404060c3981 */ /* 0x000f28000c2e1900 */
[----:B------:R-:W5:Y:S04]  /*0cb0*/  @P4 LDG.E.EL R15, desc[UR4][R6.64+0x10] ;  /* 0x00001004060f4981 */ /* 0x000f68000c2e1900 */
[----:B------:R-:W5:Y:S04]  /*0cc0*/  @P1 LDG.E.EL R11, desc[UR4][R6.64+0x14] ;  /* 0x00001404060b1981 */ /* 0x000f68000c2e1900 */
[----:B------:R1:W5:Y:S01]  /*0cd0*/  @P6 LDG.E.EL R13, desc[UR4][R2.64+0x14] ;  /* 0x00001404020d6981 */ /* 0x000362000c2e1900 */
[----:B------:R-:W-:Y:S01]  /*0ce0*/  FADD R10, R10, R17 ;  /* 0x000000110a0a7221 */ /* 0x000fe20000000000 */
[----:B------:R-:W-:Y:S01]  /*0cf0*/  FADD R18, R18, R19 ;  /* 0x0000001312127221 */ /* 0x000fe20000000000 */
[----:B-1----:R-:W-:-:S02]  /*0d00*/  FSEL R5, RZ, 1, !P0 ;  /* 0x3f800000ff057808 */ /* 0x002fc40004000000 */
[----:B------:R-:W-:Y:S01]  /*0d10*/  FADD R10, R10, R21 ;  /* 0x000000150a0a7221 */ /* 0x000fe20000000000 */
[----:B------:R-:W-:-:S03]  /*0d20*/  FADD R18, R18, R23 ;  /* 0x0000001712127221 */ /* 0x000fc60000000000 */
[----:B------:R-:W-:Y:S01]  /*0d30*/  FADD R10, R10, R25 ;  /* 0x000000190a0a7221 */ /* 0x000fe20000000000 */
[----:B------:R-:W-:Y:S01]  /*0d40*/  FADD R5, R18, R5 ;  /* 0x0000000512057221 */ /* 0x000fe20000000000 */
[----:B------:R-:W1:Y:S03]  /*0d50*/  LDC.64 R2, c[0x0][0x218] ;  /* 0x00008600ff027b82 */ /* 0x000e660000000a00 */
[----:B------:R-:W-:Y:S01]  /*0d60*/  FSETP.GEU.AND P0, PT, R10, 1.175494350822287508e-38, PT ;  /* 0x008000000a00780b */ /* 0x000fe20003f0e000 */
[----:B------:R-:W-:-:S12]  /*0d70*/  FADD R8, R8, R9 ;  /* 0x0000000908087221 */ /* 0x000fd80000000000 */
[----:B------:R-:W-:-:S04]  /*0d80*/  @!P0 FMUL R10, R10, 16777216 ;  /* 0x4b8000000a0a8820 */ /* 0x000fc80000400000 */
[----:B------:R-:W-:Y:S01]  /*0d90*/  MUFU.RCP R7, R10 ;  /* 0x0000000a00077308 */ /* 0x000fe20000001000 */
[----:B-1----:R-:W-:Y:S01]  /*0da0*/  IMAD.WIDE R2, R0, 0x4, R2 ;  /* 0x0000000400027825 */ /* 0x002fe200078e0202 */
[----:B--2---:R-:W-:Y:S02]  /*0db0*/  SEL R17, R16, RZ, P5 ;  /* 0x000000ff10117207 */ /* 0x004fe40002800000 */
[----:B------:R-:W-:-:S03]  /*0dc0*/  FSETP.GEU.AND P5, PT, R5, 1.175494350822287508e-38, PT ;  /* 0x008000000500780b */ /* 0x000fc60003fae000 */
[----:B------:R-:W-:Y:S01]  /*0dd0*/  FADD R8, R8, R17 ;  /* 0x0000001108087221 */ /* 0x000fe20000000000 */
[----:B---3--:R-:W-:-:S09]  /*0de0*/  SEL R9, R14, RZ, P2 ;  /* 0x000000ff0e097207 */ /* 0x008fd20001000000 */
[----:B------:R-:W-:Y:S01]  /*0df0*/  @!P5 FMUL R5, R5, 16777216 ;  /* 0x4b8000000505d820 */ /* 0x000fe20000400000 */
[----:B----4-:R-:W-:-:S03]  /*0e00*/  SEL R12, R12, RZ, P3 ;  /* 0x000000ff0c0c7207 */ /* 0x010fc60001800000 */
[----:B------:R-:W1:Y:S01]  /*0e10*/  MUFU.RCP R6, R5 ;  /* 0x0000000500067308 */ /* 0x000e620000001000 */
[----:B-----5:R-:W-:Y:S01]  /*0e20*/  SEL R15, R15, RZ, P4 ;  /* 0x000000ff0f0f7207 */ /* 0x020fe20002000000 */
[----:B------:R-:W-:Y:S01]  /*0e30*/  FADD R12, R9, R12 ;  /* 0x0000000c090c7221 */ /* 0x000fe20000000000 */
[----:B------:R-:W-:Y:S02]  /*0e40*/  SEL R11, R11, RZ, P1 ;  /* 0x000000ff0b0b7207 */ /* 0x000fe40000800000 */
[----:B------:R-:W-:Y:S01]  /*0e50*/  ISETP.GE.AND P1, PT, R0, 0x190, PT ;  /* 0x000001900000780c */ /* 0x000fe20003f26270 */
[----:B------:R-:W-:Y:S01]  /*0e60*/  FADD R12, R12, R15 ;  /* 0x0000000f0c0c7221 */ /* 0x000fe20000000000 */
[----:B------:R-:W-:-:S03]  /*0e70*/  SEL R13, R13, RZ, P6 ;  /* 0x000000ff0d0d7207 */ /* 0x000fc60003000000 */
[----:B------:R-:W-:Y:S02]  /*0e80*/  FADD R11, R12, R11 ;  /* 0x0000000b0c0b7221 */ /* 0x000fe40000000000 */
[----:B------:R-:W-:Y:S02]  /*0e90*/  FADD R4, R8, R13 ;  /* 0x0000000d08047221 */ /* 0x000fe40000000000 */
[----:B------:R-:W-:Y:S02]  /*0ea0*/  @!P5 FMUL R11, R11, 16777216 ;  /* 0x4b8000000b0bd820 */ /* 0x000fe40000400000 */
[----:B------:R-:W-:Y:S02]  /*0eb0*/  @!P0 FMUL R4, R4, 16777216 ;  /* 0x4b80000004048820 */ /* 0x000fe40000400000 */
[----:B-1----:R-:W-:Y:S02]  /*0ec0*/  FMUL R11, R6, R11 ;  /* 0x0000000b060b7220 */ /* 0x002fe40000400000 */
[----:B------:R-:W-:Y:S01]  /*0ed0*/  FMUL R10, R7, R4 ;  /* 0x00000004070a7220 */ /* 0x000fe20000400000 */
[----:B------:R-:W-:Y:S06]  /*0ee0*/  @P1 EXIT ;  /* 0x000000000000194d */ /* 0x000fec0003800000 */
[----:B------:R-:W-:Y:S01]  /*0ef0*/  STG.E.64 desc[UR4][R2.64], R10 ;  /* 0x0000000a02007986 */ /* 0x000fe2000c101b04 */
[----:B------:R-:W-:Y:S05]  /*0f00*/  EXIT ;  /* 0x000000000000794d */ /* 0x000fea0003800000 */
.L_x_0:
[----:B------:R-:W-:-:S00]  /*0f10*/  BRA `(.L_x_0) ;  /* 0xfffffffc00fc7947 */ /* 0x000fc0000383ffff */
[----:B------:R-:W-:-:S00]  /*0f20*/  NOP ;  /* 0x0000000000007918 */ /* 0x000fc00000000000 */
        /* <DEDUP_REMOVED lines=13> */
.L_x_1:


//--------------------- .nv.constant0.triton_poi_fused__adaptive_avg_pool2d_10 --------------------------
	.section	.nv.constant0.triton_poi_fused__adaptive_avg_pool2d_10,"a",@progbits
	.sectionflags	@""
	.align	4
.nv.constant0.triton_poi_fused__adaptive_avg_pool2d_10:
	.zero		548
